	.headerflags	@"EF_CUDA_TEXMODE_UNIFIED EF_CUDA_64BIT_ADDRESS EF_CUDA_ACCELERATORS EF_CUDA_SM90 EF_CUDA_VIRTUAL_SM(EF_CUDA_SM90)"
	.elftype	@"ET_EXEC"


//--------------------- .nv.info                  --------------------------
	.section	.nv.info,"",@"SHT_CUDA_INFO"
	.align	4


	//----- nvinfo : EIATTR_REGCOUNT
	.align		4
        /*0000*/ 	.byte	0x04, 0x2f
        /*0002*/ 	.short	(.L_1 - .L_0)
	.align		4
.L_0:
        /*0004*/ 	.word	index@(triton_poi_fused_max_sub_2)
        /*0008*/ 	.word	0x00000012


	//----- nvinfo : EIATTR_MIN_STACK_SIZE
	.align		4
.L_1:
        /*000c*/ 	.byte	0x04, 0x12
        /*000e*/ 	.short	(.L_3 - .L_2)
	.align		4
.L_2:
        /*0010*/ 	.word	index@(triton_poi_fused_max_sub_2)
        /*0014*/ 	.word	0x00000000


	//----- nvinfo : EIATTR_FRAME_SIZE
	.align		4
.L_3:
        /*0018*/ 	.byte	0x04, 0x11
        /*001a*/ 	.short	(.L_5 - .L_4)
	.align		4
.L_4:
        /*001c*/ 	.word	index@(triton_poi_fused_max_sub_2)
        /*0020*/ 	.word	0x00000000


	//----- nvinfo : EIATTR_MIN_STACK_SIZE
	.align		4
.L_5:
        /*0024*/ 	.byte	0x04, 0x12
        /*0026*/ 	.short	(.L_7 - .L_6)
	.align		4
.L_6:
        /*0028*/ 	.word	index@(triton_poi_fused_max_sub_2)
        /*002c*/ 	.word	0x00000000
.L_7:


//--------------------- .nv.info.triton_poi_fused_max_sub_2 --------------------------
	.section	.nv.info.triton_poi_fused_max_sub_2,"",@"SHT_CUDA_INFO"
	.sectionflags	@""
	.align	4


	//----- nvinfo : EIATTR_CUDA_API_VERSION
	.align		4
        /*0000*/ 	.byte	0x04, 0x37
        /*0002*/ 	.short	(.L_9 - .L_8)
.L_8:
        /*0004*/ 	.word	0x0000007c


	//----- nvinfo : EIATTR_KPARAM_INFO
	.align		4
.L_9:
        /*0008*/ 	.byte	0x04, 0x17
        /*000a*/ 	.short	(.L_11 - .L_10)
.L_10:
        /*000c*/ 	.word	0x00000000
        /*0010*/ 	.short	0x0002
        /*0012*/ 	.short	0x0010
        /*0014*/ 	.byte	0x00, 0xf0, 0x11, 0x00


	//----- nvinfo : EIATTR_KPARAM_INFO
	.align		4
.L_11:
        /*0018*/ 	.byte	0x04, 0x17
        /*001a*/ 	.short	(.L_13 - .L_12)
.L_12:
        /*001c*/ 	.word	0x00000000
        /*0020*/ 	.short	0x0001
        /*0022*/ 	.short	0x0008
        /*0024*/ 	.byte	0x00, 0xf4, 0x21, 0x00


	//----- nvinfo : EIATTR_KPARAM_INFO
	.align		4
.L_13:
        /*0028*/ 	.byte	0x04, 0x17
        /*002a*/ 	.short	(.L_15 - .L_14)
.L_14:
        /*002c*/ 	.word	0x00000000
        /*0030*/ 	.short	0x0000
        /*0032*/ 	.short	0x0000
        /*0034*/ 	.byte	0x00, 0xf4, 0x21, 0x00


	//----- nvinfo : EIATTR_SPARSE_MMA_MASK
	.align		4
.L_15:
        /*0038*/ 	.byte	0x03, 0x50
        /*003a*/ 	.short	0x0000


	//----- nvinfo : EIATTR_MAXREG_COUNT
	.align		4
        /*003c*/ 	.byte	0x03, 0x1b
        /*003e*/ 	.short	0x00ff


	//----- nvinfo : EIATTR_EXIT_INSTR_OFFSETS
	.align		4
        /*0040*/ 	.byte	0x04, 0x1c
        /*0042*/ 	.short	(.L_17 - .L_16)


	//   ....[0]....
.L_16:
        /*0044*/ 	.word	0x00000340


	//   ....[1]....
        /*0048*/ 	.word	0x00000360


	//----- nvinfo : EIATTR_REQNTID
	.align		4
.L_17:
        /*004c*/ 	.byte	0x04, 0x10
        /*004e*/ 	.short	(.L_19 - .L_18)
.L_18:
        /*0050*/ 	.word	0x00000080
        /*0054*/ 	.word	0x00000001
        /*0058*/ 	.word	0x00000001


	//----- nvinfo : EIATTR_CBANK_PARAM_SIZE
	.align		4
.L_19:
        /*005c*/ 	.byte	0x03, 0x19
        /*005e*/ 	.short	0x0014


	//----- nvinfo : EIATTR_PARAM_CBANK
	.align		4
        /*0060*/ 	.byte	0x04, 0x0a
        /*0062*/ 	.short	(.L_21 - .L_20)
	.align		4
.L_20:
        /*0064*/ 	.word	index@(.nv.constant0.triton_poi_fused_max_sub_2)
        /*0068*/ 	.short	0x0210
        /*006a*/ 	.short	0x0014


	//----- nvinfo : EIATTR_SW_WAR
	.align		4
.L_21:
        /*006c*/ 	.byte	0x04, 0x36
        /*006e*/ 	.short	(.L_23 - .L_22)
.L_22:
        /*0070*/ 	.word	0x00000008
.L_23:


//--------------------- .nv.callgraph             --------------------------
	.section	.nv.callgraph,"",@"SHT_CUDA_CALLGRAPH"
	.align	4
	.sectionentsize	8
	.align		4
        /*0000*/ 	.word	0x00000000
	.align		4
        /*0004*/ 	.word	0xffffffff
	.align		4
        /*0008*/ 	.word	0x00000000
	.align		4
        /*000c*/ 	.word	0xfffffffe
	.align		4
        /*0010*/ 	.word	0x00000000
	.align		4
        /*0014*/ 	.word	0xfffffffd
	.align		4
        /*0018*/ 	.word	0x00000000
	.align		4
        /*001c*/ 	.word	0xfffffffc


//--------------------- .text.triton_poi_fused_max_sub_2 --------------------------
	.section	.text.triton_poi_fused_max_sub_2,"ax",@progbits
	.align	128
        .global         triton_poi_fused_max_sub_2
        .type           triton_poi_fused_max_sub_2,@function
        .size           triton_poi_fused_max_sub_2,(.L_x_1 - triton_poi_fused_max_sub_2)
        .other          triton_poi_fused_max_sub_2,@"STO_CUDA_ENTRY STV_DEFAULT"
triton_poi_fused_max_sub_2:
.text.triton_poi_fused_max_sub_2:
[----:B------:R-:W0:Y:S01]  /*0000*/  LDC R1, c[0x0][0x28] ;  /* 0x00000a00ff017b82 */ /* 0x000e220000000800 */
[----:B------:R-:W1:Y:S07]  /*0010*/  S2R R0, SR_TID.X ;  /* 0x0000000000007919 */ /* 0x000e6e0000002100 */
[----:B------:R-:W2:Y:S01]  /*0020*/  LDC.64 R2, c[0x0][0x210] ;  /* 0x00008400ff027b82 */ /* 0x000ea20000000a00 */
[----:B------:R-:W-:Y:S01]  /*0030*/  CS2R R14, SRZ ;  /* 0x00000000000e7805 */ /* 0x000fe2000001ff00 */
[----:B------:R-:W-:Y:S01]  /*0040*/  ULDC.64 UR4, c[0x0][0x208] ;  /* 0x0000820000047ab9 */ /* 0x000fe20000000a00 */
[----:B------:R-:W3:Y:S01]  /*0050*/  S2R R7, SR_CTAID.X ;  /* 0x0000000000077919 */ /* 0x000ee20000002500 */
[----:B-1----:R-:W-:Y:S01]  /*0060*/  IMAD.SHL.U32 R0, R0, 0x2, RZ ;  /* 0x0000000200007824 */ /* 0x002fe200078e00ff */
[----:B---3--:R-:W-:-:S04]  /*0070*/  SHF.R.S32.HI R4, RZ, 0x17, R7 ;  /* 0x00000017ff047819 */ /* 0x008fc80000011407 */
[----:B------:R-:W-:Y:S02]  /*0080*/  LOP3.LUT R0, R0, 0xfe, RZ, 0xc0, !PT ;  /* 0x000000fe00007812 */ /* 0x000fe400078ec0ff */
[----:B------:R-:W-:-:S03]  /*0090*/  SGXT R4, R4, 0x1 ;  /* 0x000000010404781a */ /* 0x000fc60000000200 */
[----:B------:R-:W-:-:S05]  /*00a0*/  IMAD R7, R7, 0x100, R0 ;  /* 0x0000010007077824 */ /* 0x000fca00078e0200 */
[----:B------:R-:W-:Y:S02]  /*00b0*/  LEA.HI R4, R4, R7, RZ, 0x2 ;  /* 0x0000000704047211 */ /* 0x000fe400078f10ff */
[----:B------:R-:W-:Y:S02]  /*00c0*/  ISETP.GE.AND P0, PT, R7, 0x100, PT ;  /* 0x000001000700780c */ /* 0x000fe40003f06270 */
[----:B------:R-:W-:-:S05]  /*00d0*/  LOP3.LUT R5, R4, 0xfffffffc, RZ, 0xc0, !PT ;  /* 0xfffffffc04057812 */ /* 0x000fca00078ec0ff */
[----:B--2---:R-:W-:-:S06]  /*00e0*/  IMAD.WIDE R4, R5, 0x4, R2 ;  /* 0x0000000405047825 */ /* 0x004fcc00078e0202 */
[----:B------:R-:W2:Y:S01]  /*00f0*/  @!P0 LDG.E.EL R15, desc[UR4][R4.64] ;  /* 0x00000004040f8981 */ /* 0x000ea2000c2e1900 */
[----:B------:R-:W-:-:S03]  /*0100*/  IMAD.MOV.U32 R0, RZ, RZ, RZ ;  /* 0x000000ffff007224 */ /* 0x000fc600078e00ff */
[----:B------:R-:W3:Y:S01]  /*0110*/  @!P0 LDG.E.EL R14, desc[UR4][R4.64] ;  /* 0x00000004040e8981 */ /* 0x000ee2000c2e1900 */
[----:B------:R-:W-:Y:S01]  /*0120*/  IMAD.MOV.U32 R6, RZ, RZ, RZ ;  /* 0x000000ffff067224 */ /* 0x000fe200078e00ff */
[----:B------:R-:W-:Y:S02]  /*0130*/  CS2R R10, SRZ ;  /* 0x00000000000a7805 */ /* 0x000fe4000001ff00 */
[----:B------:R-:W4:Y:S04]  /*0140*/  @!P0 LDG.E.EL R0, desc[UR4][R4.64+0x4] ;  /* 0x0000040404008981 */ /* 0x000f28000c2e1900 */
[----:B------:R-:W5:Y:S04]  /*0150*/  @!P0 LDG.E.EL R6, desc[UR4][R4.64+0x4] ;  /* 0x0000040404068981 */ /* 0x000f68000c2e1900 */
[----:B------:R-:W5:Y:S04]  /*0160*/  @!P0 LDG.E.EL R10, desc[UR4][R4.64+0x8] ;  /* 0x00000804040a8981 */ /* 0x000f68000c2e1900 */
[----:B------:R-:W5:Y:S01]  /*0170*/  @!P0 LDG.E.EL R11, desc[UR4][R4.64+0x8] ;  /* 0x00000804040b8981 */ /* 0x000f62000c2e1900 */
[----:B------:R-:W-:-:S06]  /*0180*/  CS2R R12, SRZ ;  /* 0x00000000000c7805 */ /* 0x000fcc000001ff00 */
[----:B------:R-:W5:Y:S04]  /*0190*/  @!P0 LDG.E.EL R12, desc[UR4][R4.64+0xc] ;  /* 0x00000c04040c8981 */ /* 0x000f68000c2e1900 */
[----:B------:R1:W5:Y:S01]  /*01a0*/  @!P0 LDG.E.EL R13, desc[UR4][R4.64+0xc] ;  /* 0x00000c04040d8981 */ /* 0x000362000c2e1900 */
[----:B------:R-:W-:Y:S01]  /*01b0*/  CS2R R8, SRZ ;  /* 0x0000000000087805 */ /* 0x000fe2000001ff00 */
[----:B------:R-:W-:-:S05]  /*01c0*/  IMAD.WIDE R2, R7, 0x4, R2 ;  /* 0x0000000407027825 */ /* 0x000fca00078e0202 */
[----:B------:R1:W5:Y:S02]  /*01d0*/  @!P0 LDG.E.64 R8, desc[UR4][R2.64] ;  /* 0x0000000402088981 */ /* 0x000364000c1e1b00 */
[----:B-1----:R-:W1:Y:S02]  /*01e0*/  LDC.64 R4, c[0x0][0x218] ;  /* 0x00008600ff047b82 */ /* 0x002e640000000a00 */
[----:B01----:R-:W-:Y:S01]  /*01f0*/  IMAD.WIDE R2, R7, 0x4, R4 ;  /* 0x0000000407027825 */ /* 0x003fe200078e0204 */
[C---:B--2---:R-:W-:Y:S02]  /*0200*/  FSETP.NAN.AND P3, PT, R15.reuse, R15, PT ;  /* 0x0000000f0f00720b */ /* 0x044fe40003f68000 */
[C---:B---3--:R-:W-:Y:S02]  /*0210*/  FSETP.NAN.AND P4, PT, R14.reuse, R14, PT ;  /* 0x0000000e0e00720b */ /* 0x048fe40003f88000 */
[----:B----4-:R-:W-:Y:S02]  /*0220*/  FSETP.GT.AND P1, PT, R15, R0, PT ;  /* 0x000000000f00720b */ /* 0x010fe40003f24000 */
[----:B-----5:R-:W-:-:S07]  /*0230*/  FSETP.GT.AND P2, PT, R14, R6, PT ;  /* 0x000000060e00720b */ /* 0x020fce0003f44000 */
[----:B------:R-:W-:Y:S02]  /*0240*/  @!P3 FSEL R15, R15, R0, P1 ;  /* 0x000000000f0fb208 */ /* 0x000fe40000800000 */
[----:B------:R-:W-:Y:S02]  /*0250*/  @!P4 FSEL R14, R14, R6, P2 ;  /* 0x000000060e0ec208 */ /* 0x000fe40001000000 */
[C---:B------:R-:W-:Y:S02]  /*0260*/  FSETP.GT.AND P1, PT, R15.reuse, R10, PT ;  /* 0x0000000a0f00720b */ /* 0x040fe40003f24000 */
[C---:B------:R-:W-:Y:S02]  /*0270*/  FSETP.GT.AND P2, PT, R14.reuse, R11, PT ;  /* 0x0000000b0e00720b */ /* 0x040fe40003f44000 */
[----:B------:R-:W-:Y:S02]  /*0280*/  FSETP.NAN.AND P3, PT, R15, R15, PT ;  /* 0x0000000f0f00720b */ /* 0x000fe40003f68000 */
[----:B------:R-:W-:-:S07]  /*0290*/  FSETP.NAN.AND P4, PT, R14, R14, PT ;  /* 0x0000000e0e00720b */ /* 0x000fce0003f88000 */
[----:B------:R-:W-:Y:S02]  /*02a0*/  @!P1 FSEL R15, R15, R10, P3 ;  /* 0x0000000a0f0f9208 */ /* 0x000fe40001800000 */
[----:B------:R-:W-:Y:S02]  /*02b0*/  @!P2 FSEL R14, R14, R11, P4 ;  /* 0x0000000b0e0ea208 */ /* 0x000fe40002000000 */
[C---:B------:R-:W-:Y:S02]  /*02c0*/  FSETP.GT.AND P1, PT, R15.reuse, R12, PT ;  /* 0x0000000c0f00720b */ /* 0x040fe40003f24000 */
[C---:B------:R-:W-:Y:S02]  /*02d0*/  FSETP.GT.AND P2, PT, R14.reuse, R13, PT ;  /* 0x0000000d0e00720b */ /* 0x040fe40003f44000 */
[----:B------:R-:W-:Y:S02]  /*02e0*/  FSETP.NAN.AND P3, PT, R15, R15, PT ;  /* 0x0000000f0f00720b */ /* 0x000fe40003f68000 */
[----:B------:R-:W-:-:S07]  /*02f0*/  FSETP.NAN.AND P4, PT, R14, R14, PT ;  /* 0x0000000e0e00720b */ /* 0x000fce0003f88000 */
[----:B------:R-:W-:Y:S02]  /*0300*/  @!P1 FSEL R15, R15, R12, P3 ;  /* 0x0000000c0f0f9208 */ /* 0x000fe40001800000 */
[----:B------:R-:W-:-:S03]  /*0310*/  @!P2 FSEL R14, R14, R13, P4 ;  /* 0x0000000d0e0ea208 */ /* 0x000fc60002000000 */
[----:B------:R-:W-:Y:S02]  /*0320*/  FADD R8, -R15, R8 ;  /* 0x000000080f087221 */ /* 0x000fe40000000100 */
[----:B------:R-:W-:Y:S01]  /*0330*/  FADD R9, -R14, R9 ;  /* 0x000000090e097221 */ /* 0x000fe20000000100 */
[----:B------:R-:W-:Y:S06]  /*0340*/  @P0 EXIT ;  /* 0x000000000000094d */ /* 0x000fec0003800000 */
[----:B------:R-:W-:Y:S01]  /*0350*/  STG.E.64 desc[UR4][R2.64], R8 ;  /* 0x0000000802007986 */ /* 0x000fe2000c101b04 */
[----:B------:R-:W-:Y:S05]  /*0360*/  EXIT ;  /* 0x000000000000794d */ /* 0x000fea0003800000 */
.L_x_0:
[----:B------:R-:W-:-:S00]  /*0370*/  BRA `(.L_x_0) ;  /* 0xfffffffc00fc7947 */ /* 0x000fc0000383ffff */
[----:B------:R-:W-:-:S00]  /*0380*/  NOP ;  /* 0x0000000000007918 */ /* 0x000fc00000000000 */
[----:B------:R-:W-:-:S00]  /*0390*/  NOP ;  /* 0x0000000000007918 */ /* 0x000fc00000000000 */
[----:B------:R-:W-:-:S00]  /*03a0*/  NOP ;  /* 0x0000000000007918 */ /* 0x000fc00000000000 */
[----:B------:R-:W-:-:S00]  /*03b0*/  NOP ;  /* 0x0000000000007918 */ /* 0x000fc00000000000 */
[----:B------:R-:W-:-:S00]  /*03c0*/  NOP ;  /* 0x0000000000007918 */ /* 0x000fc00000000000 */
[----:B------:R-:W-:-:S00]  /*03d0*/  NOP ;  /* 0x0000000000007918 */ /* 0x000fc00000000000 */
[----:B------:R-:W-:-:S00]  /*03e0*/  NOP ;  /* 0x0000000000007918 */ /* 0x000fc00000000000 */
[----:B------:R-:W-:-:S00]  /*03f0*/  NOP ;  /* 0x0000000000007918 */ /* 0x000fc00000000000 */
.L_x_1:


//--------------------- .nv.constant0.triton_poi_fused_max_sub_2 --------------------------
	.section	.nv.constant0.triton_poi_fused_max_sub_2,"a",@progbits
	.sectionflags	@""
	.align	4
.nv.constant0.triton_poi_fused_max_sub_2:
	.zero		548
